	.headerflags	@"EF_CUDA_TEXMODE_UNIFIED EF_CUDA_64BIT_ADDRESS EF_CUDA_ACCELERATORS EF_CUDA_SM90 EF_CUDA_VIRTUAL_SM(EF_CUDA_SM90)"
	.elftype	@"ET_EXEC"


//--------------------- .nv.info                  --------------------------
	.section	.nv.info,"",@"SHT_CUDA_INFO"
	.align	4


	//----- nvinfo : EIATTR_REGCOUNT
	.align		4
        /*0000*/ 	.byte	0x04, 0x2f
        /*0002*/ 	.short	(.L_1 - .L_0)
	.align		4
.L_0:
        /*0004*/ 	.word	index@(triton_poi_fused_cat_hardtanh_backward_1)
        /*0008*/ 	.word	0x0000000e


	//----- nvinfo : EIATTR_MIN_STACK_SIZE
	.align		4
.L_1:
        /*000c*/ 	.byte	0x04, 0x12
        /*000e*/ 	.short	(.L_3 - .L_2)
	.align		4
.L_2:
        /*0010*/ 	.word	index@(triton_poi_fused_cat_hardtanh_backward_1)
        /*0014*/ 	.word	0x00000000


	//----- nvinfo : EIATTR_FRAME_SIZE
	.align		4
.L_3:
        /*0018*/ 	.byte	0x04, 0x11
        /*001a*/ 	.short	(.L_5 - .L_4)
	.align		4
.L_4:
        /*001c*/ 	.word	index@(triton_poi_fused_cat_hardtanh_backward_1)
        /*0020*/ 	.word	0x00000000


	//----- nvinfo : EIATTR_MIN_STACK_SIZE
	.align		4
.L_5:
        /*0024*/ 	.byte	0x04, 0x12
        /*0026*/ 	.short	(.L_7 - .L_6)
	.align		4
.L_6:
        /*0028*/ 	.word	index@(triton_poi_fused_cat_hardtanh_backward_1)
        /*002c*/ 	.word	0x00000000
.L_7:


//--------------------- .nv.info.triton_poi_fused_cat_hardtanh_backward_1 --------------------------
	.section	.nv.info.triton_poi_fused_cat_hardtanh_backward_1,"",@"SHT_CUDA_INFO"
	.sectionflags	@""
	.align	4


	//----- nvinfo : EIATTR_CUDA_API_VERSION
	.align		4
        /*0000*/ 	.byte	0x04, 0x37
        /*0002*/ 	.short	(.L_9 - .L_8)
.L_8:
        /*0004*/ 	.word	0x0000007c


	//----- nvinfo : EIATTR_KPARAM_INFO
	.align		4
.L_9:
        /*0008*/ 	.byte	0x04, 0x17
        /*000a*/ 	.short	(.L_11 - .L_10)
.L_10:
        /*000c*/ 	.word	0x00000000
        /*0010*/ 	.short	0x0002
        /*0012*/ 	.short	0x0010
        /*0014*/ 	.byte	0x00, 0xf0, 0x11, 0x00


	//----- nvinfo : EIATTR_KPARAM_INFO
	.align		4
.L_11:
        /*0018*/ 	.byte	0x04, 0x17
        /*001a*/ 	.short	(.L_13 - .L_12)
.L_12:
        /*001c*/ 	.word	0x00000000
        /*0020*/ 	.short	0x0001
        /*0022*/ 	.short	0x0008
        /*0024*/ 	.byte	0x00, 0xf4, 0x21, 0x00


	//----- nvinfo : EIATTR_KPARAM_INFO
	.align		4
.L_13:
        /*0028*/ 	.byte	0x04, 0x17
        /*002a*/ 	.short	(.L_15 - .L_14)
.L_14:
        /*002c*/ 	.word	0x00000000
        /*0030*/ 	.short	0x0000
        /*0032*/ 	.short	0x0000
        /*0034*/ 	.byte	0x00, 0xf4, 0x21, 0x00


	//----- nvinfo : EIATTR_SPARSE_MMA_MASK
	.align		4
.L_15:
        /*0038*/ 	.byte	0x03, 0x50
        /*003a*/ 	.short	0x0000


	//----- nvinfo : EIATTR_MAXREG_COUNT
	.align		4
        /*003c*/ 	.byte	0x03, 0x1b
        /*003e*/ 	.short	0x00ff


	//----- nvinfo : EIATTR_EXIT_INSTR_OFFSETS
	.align		4
        /*0040*/ 	.byte	0x04, 0x1c
        /*0042*/ 	.short	(.L_17 - .L_16)


	//   ....[0]....
.L_16:
        /*0044*/ 	.word	0x00000380


	//----- nvinfo : EIATTR_REQNTID
	.align		4
.L_17:
        /*0048*/ 	.byte	0x04, 0x10
        /*004a*/ 	.short	(.L_19 - .L_18)
.L_18:
        /*004c*/ 	.word	0x00000080
        /*0050*/ 	.word	0x00000001
        /*0054*/ 	.word	0x00000001


	//----- nvinfo : EIATTR_CBANK_PARAM_SIZE
	.align		4
.L_19:
        /*0058*/ 	.byte	0x03, 0x19
        /*005a*/ 	.short	0x0014


	//----- nvinfo : EIATTR_PARAM_CBANK
	.align		4
        /*005c*/ 	.byte	0x04, 0x0a
        /*005e*/ 	.short	(.L_21 - .L_20)
	.align		4
.L_20:
        /*0060*/ 	.word	index@(.nv.constant0.triton_poi_fused_cat_hardtanh_backward_1)
        /*0064*/ 	.short	0x0210
        /*0066*/ 	.short	0x0014


	//----- nvinfo : EIATTR_SW_WAR
	.align		4
.L_21:
        /*0068*/ 	.byte	0x04, 0x36
        /*006a*/ 	.short	(.L_23 - .L_22)
.L_22:
        /*006c*/ 	.word	0x00000008
.L_23:


//--------------------- .nv.callgraph             --------------------------
	.section	.nv.callgraph,"",@"SHT_CUDA_CALLGRAPH"
	.align	4
	.sectionentsize	8
	.align		4
        /*0000*/ 	.word	0x00000000
	.align		4
        /*0004*/ 	.word	0xffffffff
	.align		4
        /*0008*/ 	.word	0x00000000
	.align		4
        /*000c*/ 	.word	0xfffffffe
	.align		4
        /*0010*/ 	.word	0x00000000
	.align		4
        /*0014*/ 	.word	0xfffffffd
	.align		4
        /*0018*/ 	.word	0x00000000
	.align		4
        /*001c*/ 	.word	0xfffffffc


//--------------------- .text.triton_poi_fused_cat_hardtanh_backward_1 --------------------------
	.section	.text.triton_poi_fused_cat_hardtanh_backward_1,"ax",@progbits
	.align	128
        .global         triton_poi_fused_cat_hardtanh_backward_1
        .type           triton_poi_fused_cat_hardtanh_backward_1,@function
        .size           triton_poi_fused_cat_hardtanh_backward_1,(.L_x_1 - triton_poi_fused_cat_hardtanh_backward_1)
        .other          triton_poi_fused_cat_hardtanh_backward_1,@"STO_CUDA_ENTRY STV_DEFAULT"
triton_poi_fused_cat_hardtanh_backward_1:
.text.triton_poi_fused_cat_hardtanh_backward_1:
[----:B------:R-:W-:Y:S01]  /*0000*/  LDC R1, c[0x0][0x28] ;  /* 0x00000a00ff017b82 */ /* 0x000fe20000000800 */
[----:B------:R-:W1:Y:S01]  /*0010*/  S2R R0, SR_TID.X ;  /* 0x0000000000007919 */ /* 0x000e620000002100 */
[----:B------:R-:W-:Y:S01]  /*0020*/  ULDC.64 UR4, c[0x0][0x210] ;  /* 0x0000840000047ab9 */ /* 0x000fe20000000a00 */
[----:B------:R-:W-:Y:S01]  /*0030*/  ULDC.64 UR6, c[0x0][0x218] ;  /* 0x0000860000067ab9 */ /* 0x000fe20000000a00 */
[----:B------:R-:W2:Y:S01]  /*0040*/  S2R R3, SR_CTAID.X ;  /* 0x0000000000037919 */ /* 0x000ea20000002500 */
[----:B-1----:R-:W-:-:S05]  /*0050*/  IMAD.SHL.U32 R0, R0, 0x2, RZ ;  /* 0x0000000200007824 */ /* 0x002fca00078e00ff */
[----:B------:R-:W-:-:S05]  /*0060*/  LOP3.LUT R0, R0, 0xfe, RZ, 0xc0, !PT ;  /* 0x000000fe00007812 */ /* 0x000fca00078ec0ff */
[----:B--2---:R-:W-:-:S04]  /*0070*/  IMAD R0, R3, 0x100, R0 ;  /* 0x0000010003007824 */ /* 0x004fc800078e0200 */
[----:B------:R-:W-:Y:S01]  /*0080*/  IMAD.HI R7, R0, 0x2aaaaaab, RZ ;  /* 0x2aaaaaab00077827 */ /* 0x000fe200078e02ff */
[----:B------:R-:W-:-:S04]  /*0090*/  SHF.R.S32.HI R3, RZ, 0x1f, R0 ;  /* 0x0000001fff037819 */ /* 0x000fc80000011400 */
[----:B------:R-:W-:Y:S02]  /*00a0*/  LEA.HI R4, R3, R0, RZ, 0x8 ;  /* 0x0000000003047211 */ /* 0x000fe400078f40ff */
[----:B------:R-:W-:Y:S02]  /*00b0*/  SHF.R.U32.HI R8, RZ, 0x1f, R7 ;  /* 0x0000001fff087819 */ /* 0x000fe40000011607 */
[----:B------:R-:W-:Y:S02]  /*00c0*/  SHF.R.S32.HI R5, RZ, 0x8, R4 ;  /* 0x00000008ff057819 */ /* 0x000fe40000011404 */
[----:B------:R-:W-:-:S03]  /*00d0*/  LEA.HI.SX32 R7, R7, R8, 0x15 ;  /* 0x0000000807077211 */ /* 0x000fc600078faaff */
[----:B------:R-:W-:-:S05]  /*00e0*/  IMAD.HI R2, R5, 0x2aaaaaab, RZ ;  /* 0x2aaaaaab05027827 */ /* 0x000fca00078e02ff */
[----:B------:R-:W-:-:S04]  /*00f0*/  SHF.R.U32.HI R3, RZ, 0x1f, R2 ;  /* 0x0000001fff037819 */ /* 0x000fc80000011602 */
[----:B------:R-:W-:Y:S02]  /*0100*/  LEA.HI R6, R2, R3, RZ, 0x1d ;  /* 0x0000000302067211 */ /* 0x000fe400078fe8ff */
[----:B------:R-:W1:Y:S03]  /*0110*/  LDC.64 R2, c[0x0][0x210] ;  /* 0x00008400ff027b82 */ /* 0x000e660000000a00 */
[----:B------:R-:W-:Y:S01]  /*0120*/  IMAD R6, R6, -0x30, R5 ;  /* 0xffffffd006067824 */ /* 0x000fe200078e0205 */
[----:B------:R-:W-:Y:S01]  /*0130*/  LOP3.LUT R5, R4, 0xffffff00, RZ, 0xc0, !PT ;  /* 0xffffff0004057812 */ /* 0x000fe200078ec0ff */
[C---:B------:R-:W-:Y:S02]  /*0140*/  IMAD R4, R7.reuse, -0x3000, R0 ;  /* 0xffffd00007047824 */ /* 0x040fe400078e0200 */
[----:B------:R-:W-:Y:S01]  /*0150*/  IMAD R7, R7, 0x1800, RZ ;  /* 0x0000180007077824 */ /* 0x000fe200078e02ff */
[----:B------:R-:W-:Y:S01]  /*0160*/  ISETP.GT.AND P1, PT, R6, 0x17, PT ;  /* 0x000000170600780c */ /* 0x000fe20003f24270 */
[----:B------:R-:W-:Y:S01]  /*0170*/  IMAD.IADD R5, R0, 0x1, -R5 ;  /* 0x0000000100057824 */ /* 0x000fe200078e0a05 */
[C---:B------:R-:W-:Y:S01]  /*0180*/  ISETP.GE.AND P0, PT, R6.reuse, 0x18, PT ;  /* 0x000000180600780c */ /* 0x040fe20003f06270 */
[----:B------:R-:W-:Y:S01]  /*0190*/  IMAD.SHL.U32 R8, R6, 0x100, RZ ;  /* 0x0000010006087824 */ /* 0x000fe200078e00ff */
[--C-:B------:R-:W-:Y:S01]  /*01a0*/  SHF.R.S32.HI R11, RZ, 0x1f, R7.reuse ;  /* 0x0000001fff0b7819 */ /* 0x100fe20000011407 */
[----:B------:R-:W-:-:S03]  /*01b0*/  IMAD.IADD R9, R4, 0x1, R7 ;  /* 0x0000000104097824 */ /* 0x000fc600078e0207 */
[----:B------:R-:W-:Y:S02]  /*01c0*/  IADD3 R7, P2, P3, R8, R5, R7 ;  /* 0x0000000508077210 */ /* 0x000fe40007b5e007 */
[----:B------:R-:W-:Y:S02]  /*01d0*/  SHF.R.S32.HI R5, RZ, 0x1f, R5 ;  /* 0x0000001fff057819 */ /* 0x000fe40000011405 */
[----:B------:R-:W-:-:S04]  /*01e0*/  SHF.R.S32.HI R8, RZ, 0x1f, R8 ;  /* 0x0000001fff087819 */ /* 0x000fc80000011408 */
[----:B------:R-:W-:Y:S01]  /*01f0*/  IADD3.X R8, R8, R5, R11, P2, P3 ;  /* 0x0000000508087210 */ /* 0x000fe200017e640b */
[----:B-1----:R-:W-:Y:S01]  /*0200*/  IMAD.WIDE R2, R9, 0x4, R2 ;  /* 0x0000000409027825 */ /* 0x002fe200078e0202 */
[----:B------:R-:W-:-:S04]  /*0210*/  LEA R4, P2, R7, UR4, 0x2 ;  /* 0x0000000407047c11 */ /* 0x000fc8000f8410ff */
[----:B------:R-:W-:Y:S02]  /*0220*/  LEA.HI.X R5, R7, UR5, R8, 0x2, P2 ;  /* 0x0000000507057c11 */ /* 0x000fe400090f1408 */
[----:B------:R-:W-:Y:S02]  /*0230*/  CS2R R8, SRZ ;  /* 0x0000000000087805 */ /* 0x000fe4000001ff00 */
[----:B------:R-:W-:Y:S01]  /*0240*/  CS2R R6, SRZ ;  /* 0x0000000000067805 */ /* 0x000fe2000001ff00 */
[----:B------:R-:W-:-:S03]  /*0250*/  ULDC.64 UR4, c[0x0][0x208] ;  /* 0x0000820000047ab9 */ /* 0x000fc60000000a00 */
[----:B------:R-:W2:Y:S04]  /*0260*/  @P1 LDG.E.64 R8, desc[UR4][R4.64+-0x6000] ;  /* 0xffa0000404081981 */ /* 0x000ea8000c1e1b00 */
[----:B------:R1:W3:Y:S02]  /*0270*/  @!P0 LDG.E.64 R6, desc[UR4][R2.64] ;  /* 0x0000000402068981 */ /* 0x0002e4000c1e1b00 */
[----:B-1----:R-:W-:-:S04]  /*0280*/  IADD3 R2, P2, R0, UR6, RZ ;  /* 0x0000000600027c10 */ /* 0x002fc8000ff5e0ff */
[----:B------:R-:W-:Y:S02]  /*0290*/  LEA.HI.X.SX32 R3, R0, UR7, 0x1, P2 ;  /* 0x0000000700037c11 */ /* 0x000fe400090f0eff */
[----:B--2---:R-:W-:Y:S02]  /*02a0*/  SEL R8, R8, RZ, P1 ;  /* 0x000000ff08087207 */ /* 0x004fe40000800000 */
[----:B------:R-:W-:Y:S02]  /*02b0*/  SEL R9, R9, RZ, P1 ;  /* 0x000000ff09097207 */ /* 0x000fe40000800000 */
[----:B---3--:R-:W-:Y:S01]  /*02c0*/  SEL R6, R6, RZ, !P0 ;  /* 0x000000ff06067207 */ /* 0x008fe20004000000 */
[----:B------:R-:W-:Y:S01]  /*02d0*/  @P0 FADD R6, RZ, -R8 ;  /* 0x80000008ff060221 */ /* 0x000fe20000000000 */
[----:B------:R-:W-:Y:S01]  /*02e0*/  SEL R7, R7, RZ, !P0 ;  /* 0x000000ff07077207 */ /* 0x000fe20004000000 */
[----:B------:R-:W-:-:S03]  /*02f0*/  @P0 FADD R7, RZ, -R9 ;  /* 0x80000009ff070221 */ /* 0x000fc60000000000 */
[C---:B------:R-:W-:Y:S02]  /*0300*/  FSETP.GE.AND P0, PT, R6.reuse, 6, PT ;  /* 0x40c000000600780b */ /* 0x040fe40003f06000 */
[C---:B------:R-:W-:Y:S02]  /*0310*/  FSETP.GE.AND P1, PT, R7.reuse, 6, PT ;  /* 0x40c000000700780b */ /* 0x040fe40003f26000 */
[----:B------:R-:W-:Y:S02]  /*0320*/  FSETP.LE.OR P0, PT, R6, RZ, P0 ;  /* 0x000000ff0600720b */ /* 0x000fe40000703400 */
[----:B------:R-:W-:Y:S02]  /*0330*/  FSETP.LE.OR P1, PT, R7, RZ, P1 ;  /* 0x000000ff0700720b */ /* 0x000fe40000f23400 */
[----:B------:R-:W-:Y:S02]  /*0340*/  SEL R4, RZ, 0x1, !P0 ;  /* 0x00000001ff047807 */ /* 0x000fe40004000000 */
[----:B------:R-:W-:-:S05]  /*0350*/  SEL R5, RZ, 0x100, !P1 ;  /* 0x00000100ff057807 */ /* 0x000fca0004800000 */
[----:B------:R-:W-:-:S05]  /*0360*/  IMAD.IADD R5, R4, 0x1, R5 ;  /* 0x0000000104057824 */ /* 0x000fca00078e0205 */
[----:B------:R-:W-:Y:S01]  /*0370*/  STG.E.U16 desc[UR4][R2.64], R5 ;  /* 0x0000000502007986 */ /* 0x000fe2000c101504 */
[----:B------:R-:W-:Y:S05]  /*0380*/  EXIT ;  /* 0x000000000000794d */ /* 0x000fea0003800000 */
.L_x_0:
[----:B------:R-:W-:-:S00]  /*0390*/  BRA `(.L_x_0) ;  /* 0xfffffffc00fc7947 */ /* 0x000fc0000383ffff */
[----:B------:R-:W-:-:S00]  /*03a0*/  NOP ;  /* 0x0000000000007918 */ /* 0x000fc00000000000 */
        /* <DEDUP_REMOVED lines=13> */
.L_x_1:


//--------------------- .nv.constant0.triton_poi_fused_cat_hardtanh_backward_1 --------------------------
	.section	.nv.constant0.triton_poi_fused_cat_hardtanh_backward_1,"a",@progbits
	.sectionflags	@""
	.align	4
.nv.constant0.triton_poi_fused_cat_hardtanh_backward_1:
	.zero		548
